//
// Generated by NVIDIA NVVM Compiler
//
// Compiler Build ID: CL-36424714
// Cuda compilation tools, release 13.0, V13.0.88
// Based on NVVM 20.0.0
//

.version 9.0
.target sm_100
.address_size 64

	// .globl	bilinear

.visible .entry bilinear(
	.param .u32 bilinear_param_0,
	.param .u32 bilinear_param_1,
	.param .u64 .ptr .align 1 bilinear_param_2,
	.param .u64 .ptr .align 1 bilinear_param_3
)
{
	.reg .pred 	%p<4>;
	.reg .b32 	%r<80>;
	.reg .b32 	%f<28>;
	.reg .b64 	%rd<14>;

	ld.param.u32 	%r7, [bilinear_param_0];
	ld.param.u32 	%r6, [bilinear_param_1];
	ld.param.u64 	%rd1, [bilinear_param_2];
	ld.param.u64 	%rd2, [bilinear_param_3];
	mov.u32 	%r8, %ntid.y;
	mov.u32 	%r9, %ctaid.y;
	mov.u32 	%r10, %tid.y;
	mad.lo.s32 	%r1, %r8, %r9, %r10;
	mov.u32 	%r11, %ntid.x;
	mov.u32 	%r12, %ctaid.x;
	mov.u32 	%r13, %tid.x;
	mad.lo.s32 	%r14, %r11, %r12, %r13;
	shl.b32 	%r3, %r6, 1;
	setp.ge.s32 	%p1, %r1, %r3;
	shl.b32 	%r4, %r7, 1;
	setp.ge.s32 	%p2, %r14, %r4;
	or.pred  	%p3, %p1, %p2;
	@%p3 bra 	$L__BB0_2;
	cvta.to.global.u64 	%rd3, %rd1;
	cvta.to.global.u64 	%rd4, %rd2;
	cvt.rn.f32.s32 	%f1, %r7;
	cvt.rn.f32.s32 	%f2, %r14;
	add.f32 	%f3, %f2, 0fBF000000;
	mul.f32 	%f4, %f3, %f1;
	cvt.rn.f32.s32 	%f5, %r4;
	div.rn.f32 	%f6, %f4, %f5;
	cvt.rn.f32.s32 	%f7, %r6;
	cvt.rn.f32.u32 	%f8, %r1;
	add.f32 	%f9, %f8, 0fBF000000;
	mul.f32 	%f10, %f9, %f7;
	cvt.rn.f32.u32 	%f11, %r3;
	div.rn.f32 	%f12, %f10, %f11;
	mul.lo.s32 	%r15, %r1, %r7;
	shl.b32 	%r16, %r15, 1;
	add.s32 	%r17, %r16, %r14;
	mul.wide.s32 	%rd5, %r17, 4;
	add.s64 	%rd6, %rd4, %rd5;
	cvt.rzi.s32.f32 	%r18, %f6;
	cvt.rzi.s32.f32 	%r19, %f12;
	cvt.s64.s32 	%rd7, %r18;
	mul.lo.s32 	%r20, %r19, %r7;
	cvt.s64.s32 	%rd8, %r20;
	add.s64 	%rd9, %rd8, %rd7;
	shl.b64 	%rd10, %rd9, 2;
	add.s64 	%rd11, %rd3, %rd10;
	ld.global.u32 	%r21, [%rd11];
	shr.u32 	%r22, %r21, 8;
	shr.u32 	%r23, %r21, 16;
	shr.u32 	%r24, %r21, 24;
	ld.global.u32 	%r25, [%rd11+4];
	shr.u32 	%r26, %r25, 8;
	shr.u32 	%r27, %r25, 16;
	shr.u32 	%r28, %r25, 24;
	mul.wide.s32 	%rd12, %r7, 4;
	add.s64 	%rd13, %rd11, %rd12;
	ld.global.u32 	%r29, [%rd13];
	shr.u32 	%r30, %r29, 8;
	shr.u32 	%r31, %r29, 16;
	shr.u32 	%r32, %r29, 24;
	ld.global.u32 	%r33, [%rd13+4];
	shr.u32 	%r34, %r33, 8;
	shr.u32 	%r35, %r33, 16;
	shr.u32 	%r36, %r33, 24;
	cvt.rn.f32.s32 	%f13, %r18;
	sub.f32 	%f14, %f6, %f13;
	cvt.rn.f32.s32 	%f15, %r19;
	sub.f32 	%f16, %f12, %f15;
	mov.f32 	%f17, 0f3F800000;
	sub.f32 	%f18, %f17, %f14;
	sub.f32 	%f19, %f17, %f16;
	mul.f32 	%f20, %f18, %f19;
	fma.rn.f32 	%f21, %f20, 0f43800000, 0f3F000000;
	cvt.rzi.s32.f32 	%r37, %f21;
	mul.f32 	%f22, %f14, %f19;
	fma.rn.f32 	%f23, %f22, 0f43800000, 0f3F000000;
	cvt.rzi.s32.f32 	%r38, %f23;
	mul.f32 	%f24, %f16, %f18;
	fma.rn.f32 	%f25, %f24, 0f43800000, 0f3F000000;
	cvt.rzi.s32.f32 	%r39, %f25;
	mul.f32 	%f26, %f14, %f16;
	fma.rn.f32 	%f27, %f26, 0f43800000, 0f3F000000;
	cvt.rzi.s32.f32 	%r40, %f27;
	and.b32  	%r41, %r21, 255;
	and.b32  	%r42, %r25, 255;
	mul.lo.s32 	%r43, %r42, %r38;
	and.b32  	%r44, %r29, 255;
	and.b32  	%r45, %r33, 255;
	and.b32  	%r46, %r22, 255;
	and.b32  	%r47, %r26, 255;
	mul.lo.s32 	%r48, %r47, %r38;
	and.b32  	%r49, %r30, 255;
	and.b32  	%r50, %r34, 255;
	and.b32  	%r51, %r23, 255;
	and.b32  	%r52, %r27, 255;
	mul.lo.s32 	%r53, %r52, %r38;
	and.b32  	%r54, %r31, 255;
	and.b32  	%r55, %r35, 255;
	mul.lo.s32 	%r56, %r28, %r38;
	mad.lo.s32 	%r57, %r41, %r37, %r43;
	mad.lo.s32 	%r58, %r44, %r39, %r57;
	mad.lo.s32 	%r59, %r45, %r40, %r58;
	add.s32 	%r60, %r59, 128;
	shr.u32 	%r61, %r60, 8;
	mad.lo.s32 	%r62, %r46, %r37, %r48;
	mad.lo.s32 	%r63, %r49, %r39, %r62;
	mad.lo.s32 	%r64, %r50, %r40, %r63;
	add.s32 	%r65, %r64, 128;
	shr.u32 	%r66, %r65, 8;
	mad.lo.s32 	%r67, %r51, %r37, %r53;
	mad.lo.s32 	%r68, %r54, %r39, %r67;
	mad.lo.s32 	%r69, %r55, %r40, %r68;
	add.s32 	%r70, %r69, 128;
	shr.u32 	%r71, %r70, 8;
	mad.lo.s32 	%r72, %r24, %r37, %r56;
	mad.lo.s32 	%r73, %r32, %r39, %r72;
	mad.lo.s32 	%r74, %r36, %r40, %r73;
	add.s32 	%r75, %r74, 128;
	shr.u32 	%r76, %r75, 8;
	prmt.b32 	%r77, %r71, %r76, 0x3340U;
	prmt.b32 	%r78, %r61, %r66, 0x3340U;
	prmt.b32 	%r79, %r78, %r77, 0x5410U;
	st.global.u32 	[%rd6], %r79;
$L__BB0_2:
	ret;

}


// ===== COMPILED SASS (sm_100) =====

	.target	sm_100

	.elftype	@"ET_EXEC"


//--------------------- .note.nv.tkinfo           --------------------------
	.section	.note.nv.tkinfo,"",@"SHT_NOTE"
	.sectionflags	@"SHF_NOTE_NV_TKINFO"
	.tkinfo
        /*0018*/ 	.word	0x00000002
        /*0030*/ 	.string	""
        /*0030*/ 	.string	"ptxas"
        /*0030*/ 	.string	"Cuda compilation tools, release 13.0, V13.0.88"
        /*0030*/ 	.string	"Build cuda_13.0.r13.0/compiler.36424714_0"
        /*0030*/ 	.string	"-arch sm_100 -m 64 "



//--------------------- .note.nv.cuinfo           --------------------------
	.section	.note.nv.cuinfo,"",@"SHT_NOTE"
	.sectionflags	@"SHF_NOTE_NV_CUINFO"
        /*0018*/ 	.short	0x0002
        /*001a*/ 	.short	0x0064
        /*001c*/ 	.short	0x0082
	.zero		2


//--------------------- .nv.info                  --------------------------
	.section	.nv.info,"",@"SHT_CUDA_INFO"
	.align	4


	//----- nvinfo : EIATTR_REGCOUNT
	.align		4
        /*0000*/ 	.byte	0x04, 0x2f
        /*0002*/ 	.short	(.L_1 - .L_0)
	.align		4
.L_0:
        /*0004*/ 	.word	index@(bilinear)
        /*0008*/ 	.word	0x00000019


	//----- nvinfo : EIATTR_FRAME_SIZE
	.align		4
.L_1:
        /*000c*/ 	.byte	0x04, 0x11
        /*000e*/ 	.short	(.L_3 - .L_2)
	.align		4
.L_2:
        /*0010*/ 	.word	index@($__internal_0_$__cuda_sm3x_div_rn_noftz_f32_slowpath)
        /*0014*/ 	.word	0x00000000


	//----- nvinfo : EIATTR_FRAME_SIZE
	.align		4
.L_3:
        /*0018*/ 	.byte	0x04, 0x11
        /*001a*/ 	.short	(.L_5 - .L_4)
	.align		4
.L_4:
        /*001c*/ 	.word	index@(bilinear)
        /*0020*/ 	.word	0x00000000


	//----- nvinfo : EIATTR_MIN_STACK_SIZE
	.align		4
.L_5:
        /*0024*/ 	.byte	0x04, 0x12
        /*0026*/ 	.short	(.L_7 - .L_6)
	.align		4
.L_6:
        /*0028*/ 	.word	index@(bilinear)
        /*002c*/ 	.word	0x00000000
.L_7:


//--------------------- .nv.compat                --------------------------
	.section	.nv.compat,"",@"SHT_CUDA_COMPAT_INFO"
	.align	4
        /*0000*/ 	.byte	0x02, 0x09, 0x00, 0x00, 0x02, 0x02, 0x01, 0x00, 0x02, 0x05, 0x05, 0x00, 0x03, 0x07, 0x01, 0x01
        /*0010*/ 	.byte	0x02, 0x03, 0x00, 0x00, 0x02, 0x06, 0x01, 0x00, 0x04, 0x0b, 0x08, 0x00, 0x01, 0x00, 0x00, 0x00
        /*0020*/ 	.byte	0x00, 0x00, 0x00, 0x00


//--------------------- .nv.info.bilinear         --------------------------
	.section	.nv.info.bilinear,"",@"SHT_CUDA_INFO"
	.sectionflags	@""
	.align	4


	//----- nvinfo : EIATTR_CUDA_API_VERSION
	.align		4
        /*0000*/ 	.byte	0x04, 0x37
        /*0002*/ 	.short	(.L_9 - .L_8)
.L_8:
        /*0004*/ 	.word	0x00000082


	//----- nvinfo : EIATTR_KPARAM_INFO
	.align		4
.L_9:
        /*0008*/ 	.byte	0x04, 0x17
        /*000a*/ 	.short	(.L_11 - .L_10)
.L_10:
        /*000c*/ 	.word	0x00000000
        /*0010*/ 	.short	0x0003
        /*0012*/ 	.short	0x0010
        /*0014*/ 	.byte	0x00, 0xf5, 0x21, 0x00


	//----- nvinfo : EIATTR_KPARAM_INFO
	.align		4
.L_11:
        /*0018*/ 	.byte	0x04, 0x17
        /*001a*/ 	.short	(.L_13 - .L_12)
.L_12:
        /*001c*/ 	.word	0x00000000
        /*0020*/ 	.short	0x0002
        /*0022*/ 	.short	0x0008
        /*0024*/ 	.byte	0x00, 0xf5, 0x21, 0x00


	//----- nvinfo : EIATTR_KPARAM_INFO
	.align		4
.L_13:
        /*0028*/ 	.byte	0x04, 0x17
        /*002a*/ 	.short	(.L_15 - .L_14)
.L_14:
        /*002c*/ 	.word	0x00000000
        /*0030*/ 	.short	0x0001
        /*0032*/ 	.short	0x0004
        /*0034*/ 	.byte	0x00, 0xf0, 0x11, 0x00


	//----- nvinfo : EIATTR_KPARAM_INFO
	.align		4
.L_15:
        /*0038*/ 	.byte	0x04, 0x17
        /*003a*/ 	.short	(.L_17 - .L_16)
.L_16:
        /*003c*/ 	.word	0x00000000
        /*0040*/ 	.short	0x0000
        /*0042*/ 	.short	0x0000
        /*0044*/ 	.byte	0x00, 0xf0, 0x11, 0x00


	//----- nvinfo : EIATTR_SPARSE_MMA_MASK
	.align		4
.L_17:
        /*0048*/ 	.byte	0x03, 0x50
        /*004a*/ 	.short	0x0000


	//----- nvinfo : EIATTR_MAXREG_COUNT
	.align		4
        /*004c*/ 	.byte	0x03, 0x1b
        /*004e*/ 	.short	0x00ff


	//----- nvinfo : EIATTR_MERCURY_ISA_VERSION
	.align		4
        /*0050*/ 	.byte	0x03, 0x5f
        /*0052*/ 	.short	0x0101


	//----- nvinfo : EIATTR_VRC_CTA_INIT_COUNT
	.align		4
        /*0054*/ 	.byte	0x02, 0x4a
	.zero		1
	.zero		1


	//----- nvinfo : EIATTR_EXIT_INSTR_OFFSETS
	.align		4
        /*0058*/ 	.byte	0x04, 0x1c
        /*005a*/ 	.short	(.L_19 - .L_18)


	//   ....[0]....
.L_18:
        /*005c*/ 	.word	0x000000e0


	//   ....[1]....
        /*0060*/ 	.word	0x000008d0


	//----- nvinfo : EIATTR_CRS_STACK_SIZE
	.align		4
.L_19:
        /*0064*/ 	.byte	0x04, 0x1e
        /*0066*/ 	.short	(.L_21 - .L_20)
.L_20:
        /*0068*/ 	.word	0x00000000


	//----- nvinfo : EIATTR_CBANK_PARAM_SIZE
	.align		4
.L_21:
        /*006c*/ 	.byte	0x03, 0x19
        /*006e*/ 	.short	0x0018


	//----- nvinfo : EIATTR_PARAM_CBANK
	.align		4
        /*0070*/ 	.byte	0x04, 0x0a
        /*0072*/ 	.short	(.L_23 - .L_22)
	.align		4
.L_22:
        /*0074*/ 	.word	index@(.nv.constant0.bilinear)
        /*0078*/ 	.short	0x0380
        /*007a*/ 	.short	0x0018


	//----- nvinfo : EIATTR_SW_WAR
	.align		4
.L_23:
        /*007c*/ 	.byte	0x04, 0x36
        /*007e*/ 	.short	(.L_25 - .L_24)
.L_24:
        /*0080*/ 	.word	0x00000008
.L_25:


//--------------------- .nv.callgraph             --------------------------
	.section	.nv.callgraph,"",@"SHT_CUDA_CALLGRAPH"
	.align	4
	.sectionentsize	8
	.align		4
        /*0000*/ 	.word	0x00000000
	.align		4
        /*0004*/ 	.word	0xffffffff
	.align		4
        /*0008*/ 	.word	0x00000000
	.align		4
        /*000c*/ 	.word	0xfffffffe
	.align		4
        /*0010*/ 	.word	0x00000000
	.align		4
        /*0014*/ 	.word	0xfffffffd
	.align		4
        /*0018*/ 	.word	0x00000000
	.align		4
        /*001c*/ 	.word	0xfffffffc


//--------------------- .text.bilinear            --------------------------
	.section	.text.bilinear,"ax",@progbits
	.align	128
        .global         bilinear
        .type           bilinear,@function
        .size           bilinear,(.L_x_16 - bilinear)
        .other          bilinear,@"STO_CUDA_ENTRY STV_DEFAULT"
bilinear:
.text.bilinear:
[----:B------:R-:W-:Y:S01]  /*0000*/  LDC R1, c[0x0][0x37c] ;  /* 0x0000df00ff017b82 */ /* 0x000fe20000000800 */
[----:B------:R-:W0:Y:S01]  /*0010*/  S2R R2, SR_CTAID.X ;  /* 0x0000000000027919 */ /* 0x000e220000002500 */
[----:B------:R-:W1:Y:S01]  /*0020*/  LDCU UR6, c[0x0][0x364] ;  /* 0x00006c80ff0677ac */ /* 0x000e620008000800 */
[----:B------:R-:W0:Y:S01]  /*0030*/  S2R R5, SR_TID.X ;  /* 0x0000000000057919 */ /* 0x000e220000002100 */
[----:B------:R-:W2:Y:S01]  /*0040*/  LDCU.64 UR8, c[0x0][0x380] ;  /* 0x00007000ff0877ac */ /* 0x000ea20008000a00 */
[----:B------:R-:W1:Y:S01]  /*0050*/  S2R R4, SR_CTAID.Y ;  /* 0x0000000000047919 */ /* 0x000e620000002600 */
[----:B------:R-:W0:Y:S01]  /*0060*/  LDCU UR4, c[0x0][0x360] ;  /* 0x00006c00ff0477ac */ /* 0x000e220008000800 */
[----:B------:R-:W1:Y:S01]  /*0070*/  S2R R3, SR_TID.Y ;  /* 0x0000000000037919 */ /* 0x000e620000002200 */
[----:B--2---:R-:W-:Y:S01]  /*0080*/  USHF.L.U32 UR5, UR8, 0x1, URZ ;  /* 0x0000000108057899 */ /* 0x004fe200080006ff */
[----:B0-----:R-:W-:Y:S01]  /*0090*/  IMAD R2, R2, UR4, R5 ;  /* 0x0000000402027c24 */ /* 0x001fe2000f8e0205 */
[----:B------:R-:W-:-:S04]  /*00a0*/  USHF.L.U32 UR4, UR9, 0x1, URZ ;  /* 0x0000000109047899 */ /* 0x000fc800080006ff */
[----:B------:R-:W-:Y:S01]  /*00b0*/  ISETP.GE.AND P0, PT, R2, UR5, PT ;  /* 0x0000000502007c0c */ /* 0x000fe2000bf06270 */
[----:B-1----:R-:W-:-:S05]  /*00c0*/  IMAD R4, R4, UR6, R3 ;  /* 0x0000000604047c24 */ /* 0x002fca000f8e0203 */
[----:B------:R-:W-:-:S13]  /*00d0*/  ISETP.GE.OR P0, PT, R4, UR4, P0 ;  /* 0x0000000404007c0c */ /* 0x000fda0008706670 */
[----:B------:R-:W-:Y:S05]  /*00e0*/  @P0 EXIT ;  /* 0x000000000000094d */ /* 0x000fea0003800000 */
[----:B------:R-:W-:Y:S01]  /*00f0*/  I2FP.F32.S32 R7, UR5 ;  /* 0x0000000500077c45 */ /* 0x000fe20008201400 */
[----:B------:R-:W-:Y:S01]  /*0100*/  BSSY.RECONVERGENT B0, `(.L_x_0) ;  /* 0x0000011000007945 */ /* 0x000fe20003800200 */
[----:B------:R-:W-:Y:S02]  /*0110*/  I2FP.F32.S32 R3, R2 ;  /* 0x0000000200037245 */ /* 0x000fe40000201400 */
[----:B------:R-:W0:Y:S01]  /*0120*/  MUFU.RCP R6, R7 ;  /* 0x0000000700067308 */ /* 0x000e220000001000 */
[----:B------:R-:W-:Y:S02]  /*0130*/  I2FP.F32.S32 R0, UR8 ;  /* 0x0000000800007c45 */ /* 0x000fe40008201400 */
[----:B------:R-:W-:-:S04]  /*0140*/  FADD R3, R3, -0.5 ;  /* 0xbf00000003037421 */ /* 0x000fc80000000000 */
[----:B------:R-:W-:-:S04]  /*0150*/  FMUL R0, R0, R3 ;  /* 0x0000000300007220 */ /* 0x000fc80000400000 */
[----:B------:R-:W1:Y:S01]  /*0160*/  FCHK P0, R0, R7 ;  /* 0x0000000700007302 */ /* 0x000e620000000000 */
[----:B0-----:R-:W-:-:S04]  /*0170*/  FFMA R5, -R7, R6, 1 ;  /* 0x3f80000007057423 */ /* 0x001fc80000000106 */
[----:B------:R-:W-:-:S04]  /*0180*/  FFMA R5, R6, R5, R6 ;  /* 0x0000000506057223 */ /* 0x000fc80000000006 */
[----:B------:R-:W-:-:S04]  /*0190*/  FFMA R6, R0, R5, RZ ;  /* 0x0000000500067223 */ /* 0x000fc800000000ff */
[----:B------:R-:W-:-:S04]  /*01a0*/  FFMA R3, -R7, R6, R0 ;  /* 0x0000000607037223 */ /* 0x000fc80000000100 */
[----:B------:R-:W-:Y:S01]  /*01b0*/  FFMA R5, R5, R3, R6 ;  /* 0x0000000305057223 */ /* 0x000fe20000000006 */
[----:B-1----:R-:W-:Y:S06]  /*01c0*/  @!P0 BRA `(.L_x_1) ;  /* 0x0000000000108947 */ /* 0x002fec0003800000 */
[----:B------:R-:W-:Y:S01]  /*01d0*/  IMAD.MOV.U32 R3, RZ, RZ, R7 ;  /* 0x000000ffff037224 */ /* 0x000fe200078e0007 */
[----:B------:R-:W-:-:S07]  /*01e0*/  MOV R6, 0x200 ;  /* 0x0000020000067802 */ /* 0x000fce0000000f00 */
[----:B------:R-:W-:Y:S05]  /*01f0*/  CALL.REL.NOINC `($__internal_0_$__cuda_sm3x_div_rn_noftz_f32_slowpath) ;  /* 0x0000000400b87944 */ /* 0x000fea0003c00000 */
[----:B------:R-:W-:-:S07]  /*0200*/  IMAD.MOV.U32 R5, RZ, RZ, R0 ;  /* 0x000000ffff057224 */ /* 0x000fce00078e0000 */
.L_x_1:
[----:B------:R-:W-:Y:S05]  /*0210*/  BSYNC.RECONVERGENT B0 ;  /* 0x0000000000007941 */ /* 0x000fea0003800200 */
.L_x_0:
[----:B------:R-:W-:Y:S01]  /*0220*/  I2FP.F32.U32 R7, UR4 ;  /* 0x0000000400077c45 */ /* 0x000fe20008201000 */
[----:B------:R-:W0:Y:S01]  /*0230*/  LDCU UR4, c[0x0][0x384] ;  /* 0x00007080ff0477ac */ /* 0x000e220008000800 */
[----:B------:R-:W-:Y:S01]  /*0240*/  I2FP.F32.U32 R3, R4 ;  /* 0x0000000400037245 */ /* 0x000fe20000201000 */
[----:B------:R-:W-:Y:S01]  /*0250*/  BSSY.RECONVERGENT B0, `(.L_x_2) ;  /* 0x0000011000007945 */ /* 0x000fe20003800200 */
[----:B------:R-:W1:Y:S03]  /*0260*/  MUFU.RCP R6, R7 ;  /* 0x0000000700067308 */ /* 0x000e660000001000 */
[----:B------:R-:W-:Y:S01]  /*0270*/  FADD R3, R3, -0.5 ;  /* 0xbf00000003037421 */ /* 0x000fe20000000000 */
[----:B0-----:R-:W-:Y:S01]  /*0280*/  I2FP.F32.S32 R0, UR4 ;  /* 0x0000000400007c45 */ /* 0x001fe20008201400 */
[----:B------:R-:W0:Y:S01]  /*0290*/  LDCU.64 UR4, c[0x0][0x358] ;  /* 0x00006b00ff0477ac */ /* 0x000e220008000a00 */
[----:B-1----:R-:W-:-:S03]  /*02a0*/  FFMA R9, -R7, R6, 1 ;  /* 0x3f80000007097423 */ /* 0x002fc60000000106 */
[----:B------:R-:W-:Y:S01]  /*02b0*/  FMUL R0, R0, R3 ;  /* 0x0000000300007220 */ /* 0x000fe20000400000 */
[----:B------:R-:W-:-:S03]  /*02c0*/  FFMA R9, R6, R9, R6 ;  /* 0x0000000906097223 */ /* 0x000fc60000000006 */
[----:B------:R-:W1:Y:S01]  /*02d0*/  FCHK P0, R0, R7 ;  /* 0x0000000700007302 */ /* 0x000e620000000000 */
[----:B------:R-:W-:-:S04]  /*02e0*/  FFMA R6, R0, R9, RZ ;  /* 0x0000000900067223 */ /* 0x000fc800000000ff */
[----:B------:R-:W-:-:S04]  /*02f0*/  FFMA R3, -R7, R6, R0 ;  /* 0x0000000607037223 */ /* 0x000fc80000000100 */
[----:B------:R-:W-:Y:S01]  /*0300*/  FFMA R9, R9, R3, R6 ;  /* 0x0000000309097223 */ /* 0x000fe20000000006 */
[----:B01----:R-:W-:Y:S06]  /*0310*/  @!P0 BRA `(.L_x_3) ;  /* 0x0000000000108947 */ /* 0x003fec0003800000 */
[----:B------:R-:W-:Y:S01]  /*0320*/  IMAD.MOV.U32 R3, RZ, RZ, R7 ;  /* 0x000000ffff037224 */ /* 0x000fe200078e0007 */
[----:B------:R-:W-:-:S07]  /*0330*/  MOV R6, 0x350 ;  /* 0x0000035000067802 */ /* 0x000fce0000000f00 */
[----:B------:R-:W-:Y:S05]  /*0340*/  CALL.REL.NOINC `($__internal_0_$__cuda_sm3x_div_rn_noftz_f32_slowpath) ;  /* 0x0000000400647944 */ /* 0x000fea0003c00000 */
[----:B------:R-:W-:-:S07]  /*0350*/  IMAD.MOV.U32 R9, RZ, RZ, R0 ;  /* 0x000000ffff097224 */ /* 0x000fce00078e0000 */
.L_x_3:
[----:B------:R-:W-:Y:S05]  /*0360*/  BSYNC.RECONVERGENT B0 ;  /* 0x0000000000007941 */ /* 0x000fea0003800200 */
.L_x_2:
[----:B------:R-:W0:Y:S01]  /*0370*/  LDC R3, c[0x0][0x380] ;  /* 0x0000e000ff037b82 */ /* 0x000e220000000800 */
[----:B------:R-:W0:Y:S01]  /*0380*/  F2I.TRUNC.NTZ R16, R9 ;  /* 0x0000000900107305 */ /* 0x000e22000020f100 */
[----:B------:R-:W1:Y:S07]  /*0390*/  LDCU.64 UR6, c[0x0][0x388] ;  /* 0x00007100ff0677ac */ /* 0x000e6e0008000a00 */
[----:B------:R-:W2:Y:S01]  /*03a0*/  F2I.TRUNC.NTZ R14, R5 ;  /* 0x00000005000e7305 */ /* 0x000ea2000020f100 */
[----:B0-----:R-:W-:-:S05]  /*03b0*/  IMAD R7, R16, R3, RZ ;  /* 0x0000000310077224 */ /* 0x001fca00078e02ff */
[----:B------:R-:W-:Y:S02]  /*03c0*/  SHF.R.S32.HI R11, RZ, 0x1f, R7 ;  /* 0x0000001fff0b7819 */ /* 0x000fe40000011407 */
[----:B--2---:R-:W-:-:S04]  /*03d0*/  IADD3 R7, P0, PT, R14, R7, RZ ;  /* 0x000000070e077210 */ /* 0x004fc80007f1e0ff */
[----:B------:R-:W-:Y:S02]  /*03e0*/  LEA.HI.X.SX32 R0, R14, R11, 0x1, P0 ;  /* 0x0000000b0e007211 */ /* 0x000fe400000f0eff */
[----:B-1----:R-:W-:-:S04]  /*03f0*/  LEA R10, P0, R7, UR6, 0x2 ;  /* 0x00000006070a7c11 */ /* 0x002fc8000f8010ff */
[----:B------:R-:W-:-:S05]  /*0400*/  LEA.HI.X R11, R7, UR7, R0, 0x2, P0 ;  /* 0x00000007070b7c11 */ /* 0x000fca00080f1400 */
[----:B------:R-:W2:Y:S01]  /*0410*/  LDG.E R8, desc[UR4][R10.64+0x4] ;  /* 0x000004040a087981 */ /* 0x000ea2000c1e1900 */
[----:B------:R-:W-:-:S03]  /*0420*/  IMAD.WIDE R12, R3, 0x4, R10 ;  /* 0x00000004030c7825 */ /* 0x000fc600078e020a */
[----:B------:R0:W3:Y:S04]  /*0430*/  LDG.E R7, desc[UR4][R10.64] ;  /* 0x000000040a077981 */ /* 0x0000e8000c1e1900 */
[----:B------:R-:W4:Y:S04]  /*0440*/  LDG.E R6, desc[UR4][R12.64] ;  /* 0x000000040c067981 */ /* 0x000f28000c1e1900 */
[----:B------:R2:W5:Y:S01]  /*0450*/  LDG.E R0, desc[UR4][R12.64+0x4] ;  /* 0x000004040c007981 */ /* 0x000562000c1e1900 */
[----:B------:R-:W-:Y:S02]  /*0460*/  I2FP.F32.S32 R14, R14 ;  /* 0x0000000e000e7245 */ /* 0x000fe40000201400 */
[----:B------:R-:W-:-:S03]  /*0470*/  I2FP.F32.S32 R16, R16 ;  /* 0x0000001000107245 */ /* 0x000fc60000201400 */
[----:B------:R-:W-:Y:S02]  /*0480*/  FADD R14, -R14, R5 ;  /* 0x000000050e0e7221 */ /* 0x000fe40000000100 */
[----:B------:R-:W-:Y:S02]  /*0490*/  FADD R9, -R16, R9 ;  /* 0x0000000910097221 */ /* 0x000fe40000000100 */
[----:B------:R-:W-:Y:S02]  /*04a0*/  FADD R16, -R14, 1 ;  /* 0x3f8000000e107421 */ /* 0x000fe40000000100 */
[----:B------:R-:W-:Y:S01]  /*04b0*/  FADD R5, -R9, 1 ;  /* 0x3f80000009057421 */ /* 0x000fe20000000100 */
[----:B------:R-:W-:-:S03]  /*04c0*/  IMAD.MOV.U32 R17, RZ, RZ, 0x43800000 ;  /* 0x43800000ff117424 */ /* 0x000fc600078e00ff */
[----:B0-----:R-:W-:-:S04]  /*04d0*/  FMUL R10, R16, R5 ;  /* 0x00000005100a7220 */ /* 0x001fc80000400000 */
[----:B------:R-:W-:Y:S01]  /*04e0*/  FFMA R15, R10, R17, 0.5 ;  /* 0x3f0000000a0f7423 */ /* 0x000fe20000000011 */
[----:B------:R-:W-:-:S04]  /*04f0*/  FMUL R10, R14, R5 ;  /* 0x000000050e0a7220 */ /* 0x000fc80000400000 */
[----:B------:R-:W-:Y:S01]  /*0500*/  FFMA R11, R10, R17, 0.5 ;  /* 0x3f0000000a0b7423 */ /* 0x000fe20000000011 */
[----:B------:R-:W-:Y:S01]  /*0510*/  FMUL R16, R9, R16 ;  /* 0x0000001009107220 */ /* 0x000fe20000400000 */
[----:B------:R0:W-:Y:S01]  /*0520*/  F2I.TRUNC.NTZ R5, R15 ;  /* 0x0000000f00057305 */ /* 0x0001e2000020f100 */
[----:B------:R-:W-:-:S07]  /*0530*/  FMUL R10, R14, R9 ;  /* 0x000000090e0a7220 */ /* 0x000fce0000400000 */
[----:B------:R-:W1:Y:S01]  /*0540*/  F2I.TRUNC.NTZ R11, R11 ;  /* 0x0000000b000b7305 */ /* 0x000e62000020f100 */
[-C--:B------:R-:W-:Y:S01]  /*0550*/  FFMA R9, R16, R17.reuse, 0.5 ;  /* 0x3f00000010097423 */ /* 0x080fe20000000011 */
[----:B------:R-:W-:-:S06]  /*0560*/  FFMA R10, R10, R17, 0.5 ;  /* 0x3f0000000a0a7423 */ /* 0x000fcc0000000011 */
[----:B------:R-:W4:Y:S08]  /*0570*/  F2I.TRUNC.NTZ R9, R9 ;  /* 0x0000000900097305 */ /* 0x000f30000020f100 */
[----:B------:R-:W5:Y:S01]  /*0580*/  F2I.TRUNC.NTZ R10, R10 ;  /* 0x0000000a000a7305 */ /* 0x000f62000020f100 */
[----:B------:R-:W-:-:S04]  /*0590*/  IMAD R3, R4, R3, RZ ;  /* 0x0000000304037224 */ /* 0x000fc800078e02ff */
[----:B------:R-:W-:Y:S01]  /*05a0*/  IMAD R3, R3, 0x2, R2 ;  /* 0x0000000203037824 */ /* 0x000fe200078e0202 */
[--C-:B--2---:R-:W-:Y:S02]  /*05b0*/  SHF.R.U32.HI R13, RZ, 0x8, R8.reuse ;  /* 0x00000008ff0d7819 */ /* 0x104fe40000011608 */
[--C-:B0-----:R-:W-:Y:S02]  /*05c0*/  SHF.R.U32.HI R15, RZ, 0x10, R8.reuse ;  /* 0x00000010ff0f7819 */ /* 0x101fe40000011608 */
[----:B------:R-:W-:Y:S02]  /*05d0*/  LOP3.LUT R18, R8, 0xff, RZ, 0xc0, !PT ;  /* 0x000000ff08127812 */ /* 0x000fe400078ec0ff */
[----:B------:R-:W-:Y:S02]  /*05e0*/  SHF.R.U32.HI R8, RZ, 0x18, R8 ;  /* 0x00000018ff087819 */ /* 0x000fe40000011608 */
[----:B------:R-:W-:Y:S02]  /*05f0*/  LOP3.LUT R20, R13, 0xff, RZ, 0xc0, !PT ;  /* 0x000000ff0d147812 */ /* 0x000fe400078ec0ff */
[----:B------:R-:W-:Y:S01]  /*0600*/  LOP3.LUT R22, R15, 0xff, RZ, 0xc0, !PT ;  /* 0x000000ff0f167812 */ /* 0x000fe200078ec0ff */
[----:B-1----:R-:W-:Y:S01]  /*0610*/  IMAD R18, R11, R18, 0x80 ;  /* 0x000000800b127424 */ /* 0x002fe200078e0212 */
[--C-:B---3--:R-:W-:Y:S01]  /*0620*/  SHF.R.U32.HI R12, RZ, 0x10, R7.reuse ;  /* 0x00000010ff0c7819 */ /* 0x108fe20000011607 */
[----:B------:R-:W-:Y:S01]  /*0630*/  IMAD R8, R8, R11, 0x80 ;  /* 0x0000008008087424 */ /* 0x000fe200078e020b */
[----:B------:R-:W-:-:S02]  /*0640*/  SHF.R.U32.HI R14, RZ, 0x18, R7 ;  /* 0x00000018ff0e7819 */ /* 0x000fc40000011607 */
[----:B------:R-:W-:Y:S02]  /*0650*/  LOP3.LUT R16, R7, 0xff, RZ, 0xc0, !PT ;  /* 0x000000ff07107812 */ /* 0x000fe400078ec0ff */
[----:B------:R-:W-:Y:S01]  /*0660*/  SHF.R.U32.HI R7, RZ, 0x8, R7 ;  /* 0x00000008ff077819 */ /* 0x000fe20000011607 */
[C---:B------:R-:W-:Y:S01]  /*0670*/  IMAD R20, R11.reuse, R20, 0x80 ;  /* 0x000000800b147424 */ /* 0x040fe200078e0214 */
[----:B------:R-:W-:Y:S01]  /*0680*/  LOP3.LUT R12, R12, 0xff, RZ, 0xc0, !PT ;  /* 0x000000ff0c0c7812 */ /* 0x000fe200078ec0ff */
[----:B------:R-:W-:Y:S02]  /*0690*/  IMAD R13, R11, R22, 0x80 ;  /* 0x000000800b0d7424 */ /* 0x000fe400078e0216 */
[----:B------:R-:W-:Y:S01]  /*06a0*/  IMAD R11, R5, R16, R18 ;  /* 0x00000010050b7224 */ /* 0x000fe200078e0212 */
[----:B------:R-:W-:Y:S01]  /*06b0*/  LOP3.LUT R16, R7, 0xff, RZ, 0xc0, !PT ;  /* 0x000000ff07107812 */ /* 0x000fe200078ec0ff */
[----:B------:R-:W-:Y:S01]  /*06c0*/  IMAD R15, R14, R5, R8 ;  /* 0x000000050e0f7224 */ /* 0x000fe200078e0208 */
[----:B----4-:R-:W-:Y:S01]  /*06d0*/  SHF.R.U32.HI R8, RZ, 0x10, R6 ;  /* 0x00000010ff087819 */ /* 0x010fe20000011606 */
[C---:B------:R-:W-:Y:S01]  /*06e0*/  IMAD R13, R5.reuse, R12, R13 ;  /* 0x0000000c050d7224 */ /* 0x040fe200078e020d */
[----:B------:R-:W-:Y:S01]  /*06f0*/  LOP3.LUT R14, R6, 0xff, RZ, 0xc0, !PT ;  /* 0x000000ff060e7812 */ /* 0x000fe200078ec0ff */
[----:B------:R-:W-:Y:S01]  /*0700*/  IMAD R16, R5, R16, R20 ;  /* 0x0000001005107224 */ /* 0x000fe200078e0214 */
[----:B------:R-:W-:-:S02]  /*0710*/  SHF.R.U32.HI R12, RZ, 0x18, R6 ;  /* 0x00000018ff0c7819 */ /* 0x000fc40000011606 */
[----:B------:R-:W-:Y:S02]  /*0720*/  LOP3.LUT R8, R8, 0xff, RZ, 0xc0, !PT ;  /* 0x000000ff08087812 */ /* 0x000fe400078ec0ff */
[----:B------:R-:W-:Y:S01]  /*0730*/  SHF.R.U32.HI R5, RZ, 0x8, R6 ;  /* 0x00000008ff057819 */ /* 0x000fe20000011606 */
[C---:B------:R-:W-:Y:S01]  /*0740*/  IMAD R14, R9.reuse, R14, R11 ;  /* 0x0000000e090e7224 */ /* 0x040fe200078e020b */
[----:B------:R-:W0:Y:S01]  /*0750*/  LDC.64 R6, c[0x0][0x390] ;  /* 0x0000e400ff067b82 */ /* 0x000e220000000a00 */
[----:B------:R-:W-:Y:S01]  /*0760*/  IMAD R18, R12, R9, R15 ;  /* 0x000000090c127224 */ /* 0x000fe200078e020f */
[--C-:B-----5:R-:W-:Y:S01]  /*0770*/  SHF.R.U32.HI R11, RZ, 0x10, R0.reuse ;  /* 0x00000010ff0b7819 */ /* 0x120fe20000011600 */
[----:B------:R-:W-:Y:S01]  /*0780*/  IMAD R17, R9, R8, R13 ;  /* 0x0000000809117224 */ /* 0x000fe200078e020d */
[----:B------:R-:W-:Y:S02]  /*0790*/  SHF.R.U32.HI R8, RZ, 0x8, R0 ;  /* 0x00000008ff087819 */ /* 0x000fe40000011600 */
[----:B------:R-:W-:-:S02]  /*07a0*/  LOP3.LUT R12, R5, 0xff, RZ, 0xc0, !PT ;  /* 0x000000ff050c7812 */ /* 0x000fc400078ec0ff */
[----:B------:R-:W-:Y:S02]  /*07b0*/  LOP3.LUT R15, R11, 0xff, RZ, 0xc0, !PT ;  /* 0x000000ff0b0f7812 */ /* 0x000fe400078ec0ff */
[----:B------:R-:W-:Y:S01]  /*07c0*/  SHF.R.U32.HI R5, RZ, 0x18, R0 ;  /* 0x00000018ff057819 */ /* 0x000fe20000011600 */
[----:B------:R-:W-:Y:S01]  /*07d0*/  IMAD R12, R9, R12, R16 ;  /* 0x0000000c090c7224 */ /* 0x000fe200078e0210 */
[----:B------:R-:W-:Y:S02]  /*07e0*/  LOP3.LUT R13, R0, 0xff, RZ, 0xc0, !PT ;  /* 0x000000ff000d7812 */ /* 0x000fe400078ec0ff */
[----:B------:R-:W-:Y:S01]  /*07f0*/  LOP3.LUT R11, R8, 0xff, RZ, 0xc0, !PT ;  /* 0x000000ff080b7812 */ /* 0x000fe200078ec0ff */
[----:B------:R-:W-:Y:S02]  /*0800*/  IMAD R5, R5, R10, R18 ;  /* 0x0000000a05057224 */ /* 0x000fe400078e0212 */
[C---:B------:R-:W-:Y:S02]  /*0810*/  IMAD R13, R10.reuse, R13, R14 ;  /* 0x0000000d0a0d7224 */ /* 0x040fe400078e020e */
[----:B------:R-:W-:-:S02]  /*0820*/  IMAD R15, R10, R15, R17 ;  /* 0x0000000f0a0f7224 */ /* 0x000fc400078e0211 */
[----:B------:R-:W-:Y:S01]  /*0830*/  IMAD R11, R10, R11, R12 ;  /* 0x0000000b0a0b7224 */ /* 0x000fe200078e020c */
[----:B------:R-:W-:Y:S02]  /*0840*/  SHF.R.U32.HI R4, RZ, 0x8, R5 ;  /* 0x00000008ff047819 */ /* 0x000fe40000011605 */
[----:B------:R-:W-:Y:S02]  /*0850*/  SHF.R.U32.HI R13, RZ, 0x8, R13 ;  /* 0x00000008ff0d7819 */ /* 0x000fe4000001160d */
[----:B------:R-:W-:Y:S02]  /*0860*/  SHF.R.U32.HI R15, RZ, 0x8, R15 ;  /* 0x00000008ff0f7819 */ /* 0x000fe4000001160f */
[----:B------:R-:W-:Y:S02]  /*0870*/  SHF.R.U32.HI R0, RZ, 0x8, R11 ;  /* 0x00000008ff007819 */ /* 0x000fe4000001160b */
[----:B------:R-:W-:Y:S02]  /*0880*/  PRMT R4, R15, 0x3340, R4 ;  /* 0x000033400f047816 */ /* 0x000fe40000000004 */
[----:B------:R-:W-:Y:S01]  /*0890*/  PRMT R13, R13, 0x3340, R0 ;  /* 0x000033400d0d7816 */ /* 0x000fe20000000000 */
[----:B0-----:R-:W-:-:S03]  /*08a0*/  IMAD.WIDE R6, R3, 0x4, R6 ;  /* 0x0000000403067825 */ /* 0x001fc600078e0206 */
[----:B------:R-:W-:-:S05]  /*08b0*/  PRMT R13, R13, 0x5410, R4 ;  /* 0x000054100d0d7816 */ /* 0x000fca0000000004 */
[----:B------:R-:W-:Y:S01]  /*08c0*/  STG.E desc[UR4][R6.64], R13 ;  /* 0x0000000d06007986 */ /* 0x000fe2000c101904 */
[----:B------:R-:W-:Y:S05]  /*08d0*/  EXIT ;  /* 0x000000000000794d */ /* 0x000fea0003800000 */
        .weak           $__internal_0_$__cuda_sm3x_div_rn_noftz_f32_slowpath
        .type           $__internal_0_$__cuda_sm3x_div_rn_noftz_f32_slowpath,@function
        .size           $__internal_0_$__cuda_sm3x_div_rn_noftz_f32_slowpath,(.L_x_16 - $__internal_0_$__cuda_sm3x_div_rn_noftz_f32_slowpath)
$__internal_0_$__cuda_sm3x_div_rn_noftz_f32_slowpath:
[----:B------:R-:W-:Y:S01]  /*08e0*/  SHF.R.U32.HI R8, RZ, 0x17, R3 ;  /* 0x00000017ff087819 */ /* 0x000fe20000011603 */
[----:B------:R-:W-:Y:S01]  /*08f0*/  BSSY.RECONVERGENT B1, `(.L_x_4) ;  /* 0x0000062000017945 */ /* 0x000fe20003800200 */
[----:B------:R-:W-:Y:S02]  /*0900*/  SHF.R.U32.HI R7, RZ, 0x17, R0 ;  /* 0x00000017ff077819 */ /* 0x000fe40000011600 */
[----:B------:R-:W-:Y:S02]  /*0910*/  LOP3.LUT R12, R8, 0xff, RZ, 0xc0, !PT ;  /* 0x000000ff080c7812 */ /* 0x000fe400078ec0ff */
[----:B------:R-:W-:-:S03]  /*0920*/  LOP3.LUT R10, R7, 0xff, RZ, 0xc0, !PT ;  /* 0x000000ff070a7812 */ /* 0x000fc600078ec0ff */
[----:B------:R-:W-:Y:S02]  /*0930*/  VIADD R9, R12, 0xffffffff ;  /* 0xffffffff0c097836 */ /* 0x000fe40000000000 */
[----:B------:R-:W-:-:S03]  /*0940*/  VIADD R8, R10, 0xffffffff ;  /* 0xffffffff0a087836 */ /* 0x000fc60000000000 */
[----:B------:R-:W-:-:S04]  /*0950*/  ISETP.GT.U32.AND P0, PT, R9, 0xfd, PT ;  /* 0x000000fd0900780c */ /* 0x000fc80003f04070 */
[----:B------:R-:W-:-:S13]  /*0960*/  ISETP.GT.U32.OR P0, PT, R8, 0xfd, P0 ;  /* 0x000000fd0800780c */ /* 0x000fda0000704470 */
[----:B------:R-:W-:Y:S01]  /*0970*/  @!P0 IMAD.MOV.U32 R7, RZ, RZ, RZ ;  /* 0x000000ffff078224 */ /* 0x000fe200078e00ff */
[----:B------:R-:W-:Y:S06]  /*0980*/  @!P0 BRA `(.L_x_5) ;  /* 0x00000000005c8947 */ /* 0x000fec0003800000 */
[----:B------:R-:W-:Y:S02]  /*0990*/  FSETP.GTU.FTZ.AND P0, PT, |R0|, +INF , PT ;  /* 0x7f8000000000780b */ /* 0x000fe40003f1c200 */
[----:B------:R-:W-:-:S04]  /*09a0*/  FSETP.GTU.FTZ.AND P1, PT, |R3|, +INF , PT ;  /* 0x7f8000000300780b */ /* 0x000fc80003f3c200 */
[----:B------:R-:W-:-:S13]  /*09b0*/  PLOP3.LUT P0, PT, P0, P1, PT, 0xf8, 0x8f ;  /* 0x00000000008f781c */ /* 0x000fda0000703f70 */
[----:B------:R-:W-:Y:S05]  /*09c0*/  @P0 BRA `(.L_x_6) ;  /* 0x00000004004c0947 */ /* 0x000fea0003800000 */
[----:B------:R-:W-:-:S13]  /*09d0*/  LOP3.LUT P0, RZ, R3, 0x7fffffff, R0, 0xc8, !PT ;  /* 0x7fffffff03ff7812 */ /* 0x000fda000780c800 */
[----:B------:R-:W-:Y:S05]  /*09e0*/  @!P0 BRA `(.L_x_7) ;  /* 0x00000004003c8947 */ /* 0x000fea0003800000 */
[C---:B------:R-:W-:Y:S02]  /*09f0*/  FSETP.NEU.FTZ.AND P2, PT, |R0|.reuse, +INF , PT ;  /* 0x7f8000000000780b */ /* 0x040fe40003f5d200 */
[----:B------:R-:W-:Y:S02]  /*0a00*/  FSETP.NEU.FTZ.AND P1, PT, |R3|, +INF , PT ;  /* 0x7f8000000300780b */ /* 0x000fe40003f3d200 */
[----:B------:R-:W-:-:S11]  /*0a10*/  FSETP.NEU.FTZ.AND P0, PT, |R0|, +INF , PT ;  /* 0x7f8000000000780b */ /* 0x000fd60003f1d200 */
[----:B------:R-:W-:Y:S05]  /*0a20*/  @!P1 BRA !P2, `(.L_x_7) ;  /* 0x00000004002c9947 */ /* 0x000fea0005000000 */
[----:B------:R-:W-:-:S04]  /*0a30*/  LOP3.LUT P2, RZ, R0, 0x7fffffff, RZ, 0xc0, !PT ;  /* 0x7fffffff00ff7812 */ /* 0x000fc8000784c0ff */
[----:B------:R-:W-:-:S13]  /*0a40*/  PLOP3.LUT P1, PT, P1, P2, PT, 0x2f, 0xf2 ;  /* 0x0000000000f2781c */ /* 0x000fda0000f24577 */
[----:B------:R-:W-:Y:S05]  /*0a50*/  @P1 BRA `(.L_x_8) ;  /* 0x0000000400181947 */ /* 0x000fea0003800000 */
[----:B------:R-:W-:-:S04]  /*0a60*/  LOP3.LUT P1, RZ, R3, 0x7fffffff, RZ, 0xc0, !PT ;  /* 0x7fffffff03ff7812 */ /* 0x000fc8000782c0ff */
[----:B------:R-:W-:-:S13]  /*0a70*/  PLOP3.LUT P0, PT, P0, P1, PT, 0x2f, 0xf2 ;  /* 0x0000000000f2781c */ /* 0x000fda0000702577 */
[----:B------:R-:W-:Y:S05]  /*0a80*/  @P0 BRA `(.L_x_9) ;  /* 0x0000000400000947 */ /* 0x000fea0003800000 */
[----:B------:R-:W-:Y:S02]  /*0a90*/  ISETP.GE.AND P0, PT, R8, RZ, PT ;  /* 0x000000ff0800720c */ /* 0x000fe40003f06270 */
[----:B------:R-:W-:-:S11]  /*0aa0*/  ISETP.GE.AND P1, PT, R9, RZ, PT ;  /* 0x000000ff0900720c */ /* 0x000fd60003f26270 */
[----:B------:R-:W-:Y:S02]  /*0ab0*/  @P0 IMAD.MOV.U32 R7, RZ, RZ, RZ ;  /* 0x000000ffff070224 */ /* 0x000fe400078e00ff */
[----:B------:R-:W-:Y:S01]  /*0ac0*/  @!P0 FFMA R0, R0, 1.84467440737095516160e+19, RZ ;  /* 0x5f80000000008823 */ /* 0x000fe200000000ff */
[----:B------:R-:W-:Y:S02]  /*0ad0*/  @!P0 IMAD.MOV.U32 R7, RZ, RZ, -0x40 ;  /* 0xffffffc0ff078424 */ /* 0x000fe400078e00ff */
[----:B------:R-:W-:Y:S02]  /*0ae0*/  @!P1 FFMA R3, R3, 1.84467440737095516160e+19, RZ ;  /* 0x5f80000003039823 */ /* 0x000fe400000000ff */
[----:B------:R-:W-:-:S07]  /*0af0*/  @!P1 VIADD R7, R7, 0x40 ;  /* 0x0000004007079836 */ /* 0x000fce0000000000 */
.L_x_5:
[----:B------:R-:W-:Y:S01]  /*0b00*/  LEA R8, R12, 0xc0800000, 0x17 ;  /* 0xc08000000c087811 */ /* 0x000fe200078eb8ff */
[----:B------:R-:W-:Y:S04]  /*0b10*/  BSSY.RECONVERGENT B2, `(.L_x_10) ;  /* 0x0000036000027945 */ /* 0x000fe80003800200 */
[----:B------:R-:W-:Y:S02]  /*0b20*/  IMAD.IADD R8, R3, 0x1, -R8 ;  /* 0x0000000103087824 */ /* 0x000fe400078e0a08 */
[----:B------:R-:W-:Y:S02]  /*0b30*/  VIADD R3, R10, 0xffffff81 ;  /* 0xffffff810a037836 */ /* 0x000fe40000000000 */
[----:B------:R0:W1:Y:S01]  /*0b40*/  MUFU.RCP R9, R8 ;  /* 0x0000000800097308 */ /* 0x0000620000001000 */
[----:B------:R-:W-:Y:S01]  /*0b50*/  FADD.FTZ R11, -R8, -RZ ;  /* 0x800000ff080b7221 */ /* 0x000fe20000010100 */
[C---:B------:R-:W-:Y:S01]  /*0b60*/  IMAD R0, R3.reuse, -0x800000, R0 ;  /* 0xff80000003007824 */ /* 0x040fe200078e0200 */
[----:B0-----:R-:W-:-:S05]  /*0b70*/  IADD3 R8, PT, PT, R3, 0x7f, -R12 ;  /* 0x0000007f03087810 */ /* 0x001fca0007ffe80c */
[----:B------:R-:W-:Y:S02]  /*0b80*/  IMAD.IADD R8, R8, 0x1, R7 ;  /* 0x0000000108087824 */ /* 0x000fe400078e0207 */
[----:B-1----:R-:W-:-:S04]  /*0b90*/  FFMA R10, R9, R11, 1 ;  /* 0x3f800000090a7423 */ /* 0x002fc8000000000b */
[----:B------:R-:W-:-:S04]  /*0ba0*/  FFMA R14, R9, R10, R9 ;  /* 0x0000000a090e7223 */ /* 0x000fc80000000009 */
[----:B------:R-:W-:-:S04]  /*0bb0*/  FFMA R9, R0, R14, RZ ;  /* 0x0000000e00097223 */ /* 0x000fc800000000ff */
[----:B------:R-:W-:-:S04]  /*0bc0*/  FFMA R10, R11, R9, R0 ;  /* 0x000000090b0a7223 */ /* 0x000fc80000000000 */
[----:B------:R-:W-:-:S04]  /*0bd0*/  FFMA R9, R14, R10, R9 ;  /* 0x0000000a0e097223 */ /* 0x000fc80000000009 */
[----:B------:R-:W-:-:S04]  /*0be0*/  FFMA R10, R11, R9, R0 ;  /* 0x000000090b0a7223 */ /* 0x000fc80000000000 */
[----:B------:R-:W-:-:S05]  /*0bf0*/  FFMA R0, R14, R10, R9 ;  /* 0x0000000a0e007223 */ /* 0x000fca0000000009 */
[----:B------:R-:W-:-:S04]  /*0c00*/  SHF.R.U32.HI R3, RZ, 0x17, R0 ;  /* 0x00000017ff037819 */ /* 0x000fc80000011600 */
[----:B------:R-:W-:-:S05]  /*0c10*/  LOP3.LUT R3, R3, 0xff, RZ, 0xc0, !PT ;  /* 0x000000ff03037812 */ /* 0x000fca00078ec0ff */
[----:B------:R-:W-:-:S04]  /*0c20*/  IMAD.IADD R11, R3, 0x1, R8 ;  /* 0x00000001030b7824 */ /* 0x000fc800078e0208 */
[----:B------:R-:W-:-:S05]  /*0c30*/  VIADD R3, R11, 0xffffffff ;  /* 0xffffffff0b037836 */ /* 0x000fca0000000000 */
[----:B------:R-:W-:-:S13]  /*0c40*/  ISETP.GE.U32.AND P0, PT, R3, 0xfe, PT ;  /* 0x000000fe0300780c */ /* 0x000fda0003f06070 */
[----:B------:R-:W-:Y:S05]  /*0c50*/  @!P0 BRA `(.L_x_11) ;  /* 0x0000000000808947 */ /* 0x000fea0003800000 */
[----:B------:R-:W-:-:S13]  /*0c60*/  ISETP.GT.AND P0, PT, R11, 0xfe, PT ;  /* 0x000000fe0b00780c */ /* 0x000fda0003f04270 */
[----:B------:R-:W-:Y:S05]  /*0c70*/  @P0 BRA `(.L_x_12) ;  /* 0x00000000006c0947 */ /* 0x000fea0003800000 */
[----:B------:R-:W-:-:S13]  /*0c80*/  ISETP.GE.AND P0, PT, R11, 0x1, PT ;  /* 0x000000010b00780c */ /* 0x000fda0003f06270 */
[----:B------:R-:W-:Y:S05]  /*0c90*/  @P0 BRA `(.L_x_13) ;  /* 0x0000000000740947 */ /* 0x000fea0003800000 */
[----:B------:R-:W-:Y:S02]  /*0ca0*/  ISETP.GE.AND P0, PT, R11, -0x18, PT ;  /* 0xffffffe80b00780c */ /* 0x000fe40003f06270 */
[----:B------:R-:W-:-:S11]  /*0cb0*/  LOP3.LUT R0, R0, 0x80000000, RZ, 0xc0, !PT ;  /* 0x8000000000007812 */ /* 0x000fd600078ec0ff */
[----:B------:R-:W-:Y:S05]  /*0cc0*/  @!P0 BRA `(.L_x_13) ;  /* 0x0000000000688947 */ /* 0x000fea0003800000 */
[CCC-:B------:R-:W-:Y:S01]  /*0cd0*/  FFMA.RZ R3, R14.reuse, R10.reuse, R9.reuse ;  /* 0x0000000a0e037223 */ /* 0x1c0fe2000000c009 */
[CCC-:B------:R-:W-:Y:S01]  /*0ce0*/  FFMA.RM R8, R14.reuse, R10.reuse, R9.reuse ;  /* 0x0000000a0e087223 */ /* 0x1c0fe20000004009 */
[C---:B------:R-:W-:Y:S02]  /*0cf0*/  ISETP.NE.AND P2, PT, R11.reuse, RZ, PT ;  /* 0x000000ff0b00720c */ /* 0x040fe40003f45270 */
[----:B------:R-:W-:Y:S02]  /*0d00*/  ISETP.NE.AND P1, PT, R11, RZ, PT ;  /* 0x000000ff0b00720c */ /* 0x000fe40003f25270 */
[----:B------:R-:W-:Y:S01]  /*0d10*/  LOP3.LUT R7, R3, 0x7fffff, RZ, 0xc0, !PT ;  /* 0x007fffff03077812 */ /* 0x000fe200078ec0ff */
[----:B------:R-:W-:Y:S01]  /*0d20*/  FFMA.RP R3, R14, R10, R9 ;  /* 0x0000000a0e037223 */ /* 0x000fe20000008009 */
[----:B------:R-:W-:Y:S02]  /*0d30*/  VIADD R10, R11, 0x20 ;  /* 0x000000200b0a7836 */ /* 0x000fe40000000000 */
[----:B------:R-:W-:Y:S01]  /*0d40*/  LOP3.LUT R7, R7, 0x800000, RZ, 0xfc, !PT ;  /* 0x0080000007077812 */ /* 0x000fe200078efcff */
[----:B------:R-:W-:Y:S01]  /*0d50*/  IMAD.MOV R9, RZ, RZ, -R11 ;  /* 0x000000ffff097224 */ /* 0x000fe200078e0a0b */
[----:B------:R-:W-:-:S02]  /*0d60*/  FSETP.NEU.FTZ.AND P0, PT, R3, R8, PT ;  /* 0x000000080300720b */ /* 0x000fc40003f1d000 */
[----:B------:R-:W-:Y:S02]  /*0d70*/  SHF.L.U32 R10, R7, R10, RZ ;  /* 0x0000000a070a7219 */ /* 0x000fe400000006ff */
[----:B------:R-:W-:Y:S02]  /*0d80*/  SEL R8, R9, RZ, P2 ;  /* 0x000000ff09087207 */ /* 0x000fe40001000000 */
[----:B------:R-:W-:Y:S02]  /*0d90*/  ISETP.NE.AND P1, PT, R10, RZ, P1 ;  /* 0x000000ff0a00720c */ /* 0x000fe40000f25270 */
[----:B------:R-:W-:Y:S02]  /*0da0*/  SHF.R.U32.HI R8, RZ, R8, R7 ;  /* 0x00000008ff087219 */ /* 0x000fe40000011607 */
[----:B------:R-:W-:Y:S02]  /*0db0*/  PLOP3.LUT P0, PT, P0, P1, PT, 0xf8, 0x8f ;  /* 0x00000000008f781c */ /* 0x000fe40000703f70 */
[----:B------:R-:W-:-:S02]  /*0dc0*/  SHF.R.U32.HI R10, RZ, 0x1, R8 ;  /* 0x00000001ff0a7819 */ /* 0x000fc40000011608 */
[----:B------:R-:W-:-:S04]  /*0dd0*/  SEL R3, RZ, 0x1, !P0 ;  /* 0x00000001ff037807 */ /* 0x000fc80004000000 */
[----:B------:R-:W-:-:S04]  /*0de0*/  LOP3.LUT R3, R3, 0x1, R10, 0xf8, !PT ;  /* 0x0000000103037812 */ /* 0x000fc800078ef80a */
[----:B------:R-:W-:-:S05]  /*0df0*/  LOP3.LUT R3, R3, R8, RZ, 0xc0, !PT ;  /* 0x0000000803037212 */ /* 0x000fca00078ec0ff */
[----:B------:R-:W-:-:S05]  /*0e00*/  IMAD.IADD R3, R10, 0x1, R3 ;  /* 0x000000010a037824 */ /* 0x000fca00078e0203 */
[----:B------:R-:W-:Y:S01]  /*0e10*/  LOP3.LUT R0, R3, R0, RZ, 0xfc, !PT ;  /* 0x0000000003007212 */ /* 0x000fe200078efcff */
[----:B------:R-:W-:Y:S06]  /*0e20*/  BRA `(.L_x_13) ;  /* 0x0000000000107947 */ /* 0x000fec0003800000 */
.L_x_12:
[----:B------:R-:W-:-:S04]  /*0e30*/  LOP3.LUT R0, R0, 0x80000000, RZ, 0xc0, !PT ;  /* 0x8000000000007812 */ /* 0x000fc800078ec0ff */
[----:B------:R-:W-:Y:S01]  /*0e40*/  LOP3.LUT R0, R0, 0x7f800000, RZ, 0xfc, !PT ;  /* 0x7f80000000007812 */ /* 0x000fe200078efcff */
[----:B------:R-:W-:Y:S06]  /*0e50*/  BRA `(.L_x_13) ;  /* 0x0000000000047947 */ /* 0x000fec0003800000 */
.L_x_11:
[----:B------:R-:W-:-:S07]  /*0e60*/  IMAD R0, R8, 0x800000, R0 ;  /* 0x0080000008007824 */ /* 0x000fce00078e0200 */
.L_x_13:
[----:B------:R-:W-:Y:S05]  /*0e70*/  BSYNC.RECONVERGENT B2 ;  /* 0x0000000000027941 */ /* 0x000fea0003800200 */
.L_x_10:
[----:B------:R-:W-:Y:S05]  /*0e80*/  BRA `(.L_x_14) ;  /* 0x0000000000207947 */ /* 0x000fea0003800000 */
.L_x_9:
[----:B------:R-:W-:-:S04]  /*0e90*/  LOP3.LUT R0, R3, 0x80000000, R0, 0x48, !PT ;  /* 0x8000000003007812 */ /* 0x000fc800078e4800 */
[----:B------:R-:W-:Y:S01]  /*0ea0*/  LOP3.LUT R0, R0, 0x7f800000, RZ, 0xfc, !PT ;  /* 0x7f80000000007812 */ /* 0x000fe200078efcff */
[----:B------:R-:W-:Y:S06]  /*0eb0*/  BRA `(.L_x_14) ;  /* 0x0000000000147947 */ /* 0x000fec0003800000 */
.L_x_8:
[----:B------:R-:W-:Y:S01]  /*0ec0*/  LOP3.LUT R0, R3, 0x80000000, R0, 0x48, !PT ;  /* 0x8000000003007812 */ /* 0x000fe200078e4800 */
[----:B------:R-:W-:Y:S06]  /*0ed0*/  BRA `(.L_x_14) ;  /* 0x00000000000c7947 */ /* 0x000fec0003800000 */
.L_x_7:
[----:B------:R-:W0:Y:S01]  /*0ee0*/  MUFU.RSQ R0, -QNAN ;  /* 0xffc0000000007908 */ /* 0x000e220000001400 */
[----:B------:R-:W-:Y:S05]  /*0ef0*/  BRA `(.L_x_14) ;  /* 0x0000000000047947 */ /* 0x000fea0003800000 */
.L_x_6:
[----:B------:R-:W-:-:S07]  /*0f00*/  FADD.FTZ R0, R0, R3 ;  /* 0x0000000300007221 */ /* 0x000fce0000010000 */
.L_x_14:
[----:B------:R-:W-:Y:S05]  /*0f10*/  BSYNC.RECONVERGENT B1 ;  /* 0x0000000000017941 */ /* 0x000fea0003800200 */
.L_x_4:
[----:B------:R-:W-:-:S04]  /*0f20*/  IMAD.MOV.U32 R7, RZ, RZ, 0x0 ;  /* 0x00000000ff077424 */ /* 0x000fc800078e00ff */
[----:B0-----:R-:W-:Y:S05]  /*0f30*/  RET.REL.NODEC R6 `(bilinear) ;  /* 0xfffffff006307950 */ /* 0x001fea0003c3ffff */
.L_x_15:
[----:B------:R-:W-:-:S00]  /*0f40*/  BRA `(.L_x_15) ;  /* 0xfffffffc00fc7947 */ /* 0x000fc0000383ffff */
[----:B------:R-:W-:-:S00]  /*0f50*/  NOP ;  /* 0x0000000000007918 */ /* 0x000fc00000000000 */
        /* <DEDUP_REMOVED lines=10> */
.L_x_16:


//--------------------- .nv.shared.reserved.0     --------------------------
	.section	.nv.shared.reserved.0,"aw",@nobits
	.weak		__nv_reservedSMEM_offset_0_alias
	.size		__nv_reservedSMEM_offset_0_alias, 0, 64
	.other		__nv_reservedSMEM_offset_0_alias,@"STO_CUDA_RESERVED_SHARED STV_DEFAULT"
__nv_reservedSMEM_offset_0_alias:
	.zero		0
	.zero		64


//--------------------- .nv.constant0.bilinear    --------------------------
	.section	.nv.constant0.bilinear,"a",@progbits
	.sectionflags	@""
	.align	4
.nv.constant0.bilinear:
	.zero		920


//--------------------- SYMBOLS --------------------------

	.type		.nv.reservedSmem.offset0,@object
	.size		.nv.reservedSmem.offset0,0x4
